	.headerflags	@"EF_CUDA_TEXMODE_UNIFIED EF_CUDA_64BIT_ADDRESS EF_CUDA_ACCELERATORS EF_CUDA_SM90 EF_CUDA_VIRTUAL_SM(EF_CUDA_SM90)"
	.elftype	@"ET_EXEC"


//--------------------- .nv.info                  --------------------------
	.section	.nv.info,"",@"SHT_CUDA_INFO"
	.align	4


	//----- nvinfo : EIATTR_REGCOUNT
	.align		4
        /*0000*/ 	.byte	0x04, 0x2f
        /*0002*/ 	.short	(.L_3 - .L_2)
	.align		4
.L_2:
        /*0004*/ 	.word	index@(triton_poi_fused__native_batch_norm_legit_no_training_relu_19)
        /*0008*/ 	.word	0x00000016


	//----- nvinfo : EIATTR_MIN_STACK_SIZE
	.align		4
.L_3:
        /*000c*/ 	.byte	0x04, 0x12
        /*000e*/ 	.short	(.L_5 - .L_4)
	.align		4
.L_4:
        /*0010*/ 	.word	index@(triton_poi_fused__native_batch_norm_legit_no_training_relu_19)
        /*0014*/ 	.word	0x00000000


	//----- nvinfo : EIATTR_FRAME_SIZE
	.align		4
.L_5:
        /*0018*/ 	.byte	0x04, 0x11
        /*001a*/ 	.short	(.L_7 - .L_6)
	.align		4
.L_6:
        /*001c*/ 	.word	index@(triton_poi_fused__native_batch_norm_legit_no_training_relu_19)
        /*0020*/ 	.word	0x00000000


	//----- nvinfo : EIATTR_MIN_STACK_SIZE
	.align		4
.L_7:
        /*0024*/ 	.byte	0x04, 0x12
        /*0026*/ 	.short	(.L_9 - .L_8)
	.align		4
.L_8:
        /*0028*/ 	.word	index@(triton_poi_fused__native_batch_norm_legit_no_training_relu_19)
        /*002c*/ 	.word	0x00000000
.L_9:


//--------------------- .nv.info.triton_poi_fused__native_batch_norm_legit_no_training_relu_19 --------------------------
	.section	.nv.info.triton_poi_fused__native_batch_norm_legit_no_training_relu_19,"",@"SHT_CUDA_INFO"
	.sectionflags	@""
	.align	4


	//----- nvinfo : EIATTR_CUDA_API_VERSION
	.align		4
        /*0000*/ 	.byte	0x04, 0x37
        /*0002*/ 	.short	(.L_11 - .L_10)
.L_10:
        /*0004*/ 	.word	0x0000007c


	//----- nvinfo : EIATTR_KPARAM_INFO
	.align		4
.L_11:
        /*0008*/ 	.byte	0x04, 0x17
        /*000a*/ 	.short	(.L_13 - .L_12)
.L_12:
        /*000c*/ 	.word	0x00000000
        /*0010*/ 	.short	0x0006
        /*0012*/ 	.short	0x0030
        /*0014*/ 	.byte	0x00, 0xf0, 0x11, 0x00


	//----- nvinfo : EIATTR_KPARAM_INFO
	.align		4
.L_13:
        /*0018*/ 	.byte	0x04, 0x17
        /*001a*/ 	.short	(.L_15 - .L_14)
.L_14:
        /*001c*/ 	.word	0x00000000
        /*0020*/ 	.short	0x0005
        /*0022*/ 	.short	0x0028
        /*0024*/ 	.byte	0x00, 0xf4, 0x21, 0x00


	//----- nvinfo : EIATTR_KPARAM_INFO
	.align		4
.L_15:
        /*0028*/ 	.byte	0x04, 0x17
        /*002a*/ 	.short	(.L_17 - .L_16)
.L_16:
        /*002c*/ 	.word	0x00000000
        /*0030*/ 	.short	0x0004
        /*0032*/ 	.short	0x0020
        /*0034*/ 	.byte	0x00, 0xf4, 0x21, 0x00


	//----- nvinfo : EIATTR_KPARAM_INFO
	.align		4
.L_17:
        /*0038*/ 	.byte	0x04, 0x17
        /*003a*/ 	.short	(.L_19 - .L_18)
.L_18:
        /*003c*/ 	.word	0x00000000
        /*0040*/ 	.short	0x0003
        /*0042*/ 	.short	0x0018
        /*0044*/ 	.byte	0x00, 0xf4, 0x21, 0x00


	//----- nvinfo : EIATTR_KPARAM_INFO
	.align		4
.L_19:
        /*0048*/ 	.byte	0x04, 0x17
        /*004a*/ 	.short	(.L_21 - .L_20)
.L_20:
        /*004c*/ 	.word	0x00000000
        /*0050*/ 	.short	0x0002
        /*0052*/ 	.short	0x0010
        /*0054*/ 	.byte	0x00, 0xf4, 0x21, 0x00


	//----- nvinfo : EIATTR_KPARAM_INFO
	.align		4
.L_21:
        /*0058*/ 	.byte	0x04, 0x17
        /*005a*/ 	.short	(.L_23 - .L_22)
.L_22:
        /*005c*/ 	.word	0x00000000
        /*0060*/ 	.short	0x0001
        /*0062*/ 	.short	0x0008
        /*0064*/ 	.byte	0x00, 0xf4, 0x21, 0x00


	//----- nvinfo : EIATTR_KPARAM_INFO
	.align		4
.L_23:
        /*0068*/ 	.byte	0x04, 0x17
        /*006a*/ 	.short	(.L_25 - .L_24)
.L_24:
        /*006c*/ 	.word	0x00000000
        /*0070*/ 	.short	0x0000
        /*0072*/ 	.short	0x0000
        /*0074*/ 	.byte	0x00, 0xf4, 0x21, 0x00


	//----- nvinfo : EIATTR_SPARSE_MMA_MASK
	.align		4
.L_25:
        /*0078*/ 	.byte	0x03, 0x50
        /*007a*/ 	.short	0x0000


	//----- nvinfo : EIATTR_MAXREG_COUNT
	.align		4
        /*007c*/ 	.byte	0x03, 0x1b
        /*007e*/ 	.short	0x00ff


	//----- nvinfo : EIATTR_EXIT_INSTR_OFFSETS
	.align		4
        /*0080*/ 	.byte	0x04, 0x1c
        /*0082*/ 	.short	(.L_27 - .L_26)


	//   ....[0]....
.L_26:
        /*0084*/ 	.word	0x00000420


	//   ....[1]....
        /*0088*/ 	.word	0x00000440


	//----- nvinfo : EIATTR_REQNTID
	.align		4
.L_27:
        /*008c*/ 	.byte	0x04, 0x10
        /*008e*/ 	.short	(.L_29 - .L_28)
.L_28:
        /*0090*/ 	.word	0x00000100
        /*0094*/ 	.word	0x00000001
        /*0098*/ 	.word	0x00000001


	//----- nvinfo : EIATTR_CBANK_PARAM_SIZE
	.align		4
.L_29:
        /*009c*/ 	.byte	0x03, 0x19
        /*009e*/ 	.short	0x0034


	//----- nvinfo : EIATTR_PARAM_CBANK
	.align		4
        /*00a0*/ 	.byte	0x04, 0x0a
        /*00a2*/ 	.short	(.L_31 - .L_30)
	.align		4
.L_30:
        /*00a4*/ 	.word	index@(.nv.constant0.triton_poi_fused__native_batch_norm_legit_no_training_relu_19)
        /*00a8*/ 	.short	0x0210
        /*00aa*/ 	.short	0x0034


	//----- nvinfo : EIATTR_SW_WAR
	.align		4
.L_31:
        /*00ac*/ 	.byte	0x04, 0x36
        /*00ae*/ 	.short	(.L_33 - .L_32)
.L_32:
        /*00b0*/ 	.word	0x00000008
.L_33:


//--------------------- .nv.callgraph             --------------------------
	.section	.nv.callgraph,"",@"SHT_CUDA_CALLGRAPH"
	.align	4
	.sectionentsize	8
	.align		4
        /*0000*/ 	.word	0x00000000
	.align		4
        /*0004*/ 	.word	0xffffffff
	.align		4
        /*0008*/ 	.word	0x00000000
	.align		4
        /*000c*/ 	.word	0xfffffffe
	.align		4
        /*0010*/ 	.word	0x00000000
	.align		4
        /*0014*/ 	.word	0xfffffffd
	.align		4
        /*0018*/ 	.word	0x00000000
	.align		4
        /*001c*/ 	.word	0xfffffffc


//--------------------- .nv.constant4             --------------------------
	.section	.nv.constant4,"a",@progbits
	.align	8
	.align		8
.nv.constant4:
        /*0000*/ 	.dword	_$_str
	.align		8
        /*0008*/ 	.dword	_$_str_$_2


//--------------------- .text.triton_poi_fused__native_batch_norm_legit_no_training_relu_19 --------------------------
	.section	.text.triton_poi_fused__native_batch_norm_legit_no_training_relu_19,"ax",@progbits
	.align	128
        .global         triton_poi_fused__native_batch_norm_legit_no_training_relu_19
        .type           triton_poi_fused__native_batch_norm_legit_no_training_relu_19,@function
        .size           triton_poi_fused__native_batch_norm_legit_no_training_relu_19,(.L_x_1 - triton_poi_fused__native_batch_norm_legit_no_training_relu_19)
        .other          triton_poi_fused__native_batch_norm_legit_no_training_relu_19,@"STO_CUDA_ENTRY STV_DEFAULT"
triton_poi_fused__native_batch_norm_legit_no_training_relu_19:
.text.triton_poi_fused__native_batch_norm_legit_no_training_relu_19:
[----:B------:R-:W0:Y:S01]  /*0000*/  LDC R1, c[0x0][0x28] ;  /* 0x00000a00ff017b82 */ /* 0x000e220000000800 */
[----:B------:R-:W1:Y:S07]  /*0010*/  S2R R0, SR_TID.X ;  /* 0x0000000000007919 */ /* 0x000e6e0000002100 */
[----:B------:R-:W2:Y:S01]  /*0020*/  LDC.64 R8, c[0x0][0x220] ;  /* 0x00008800ff087b82 */ /* 0x000ea20000000a00 */
[----:B------:R-:W-:Y:S01]  /*0030*/  ULDC.64 UR4, c[0x0][0x208] ;  /* 0x0000820000047ab9 */ /* 0x000fe20000000a00 */
[----:B------:R-:W3:Y:S06]  /*0040*/  S2R R5, SR_CTAID.X ;  /* 0x0000000000057919 */ /* 0x000eec0000002500 */
[----:B------:R-:W4:Y:S08]  /*0050*/  LDC.64 R12, c[0x0][0x210] ;  /* 0x00008400ff0c7b82 */ /* 0x000f300000000a00 */
[----:B------:R-:W5:Y:S08]  /*0060*/  LDC.64 R14, c[0x0][0x218] ;  /* 0x00008600ff0e7b82 */ /* 0x000f700000000a00 */
[----:B------:R-:W5:Y:S01]  /*0070*/  LDC.64 R16, c[0x0][0x228] ;  /* 0x00008a00ff107b82 */ /* 0x000f620000000a00 */
[----:B-1----:R-:W-:-:S07]  /*0080*/  SHF.L.U32 R0, R0, 0x1, RZ ;  /* 0x0000000100007819 */ /* 0x002fce00000006ff */
[----:B------:R-:W1:Y:S01]  /*0090*/  LDC.64 R18, c[0x0][0x230] ;  /* 0x00008c00ff127b82 */ /* 0x000e620000000a00 */
[----:B---3--:R-:W-:Y:S02]  /*00a0*/  SHF.R.S32.HI R3, RZ, 0x16, R5 ;  /* 0x00000016ff037819 */ /* 0x008fe40000011405 */
[----:B------:R-:W-:Y:S02]  /*00b0*/  LOP3.LUT R0, R0, 0x1fe, RZ, 0xc0, !PT ;  /* 0x000001fe00007812 */ /* 0x000fe400078ec0ff */
[----:B------:R-:W-:Y:S02]  /*00c0*/  SGXT R3, R3, 0x1 ;  /* 0x000000010303781a */ /* 0x000fe40000000200 */
[----:B------:R-:W-:-:S04]  /*00d0*/  LEA R0, R5, R0, 0x9 ;  /* 0x0000000005007211 */ /* 0x000fc800078e48ff */
[----:B------:R-:W-:Y:S02]  /*00e0*/  LEA.HI R3, R3, R0, RZ, 0x5 ;  /* 0x0000000003037211 */ /* 0x000fe400078f28ff */
[----:B------:R-:W-:Y:S02]  /*00f0*/  ISETP.GE.AND P0, PT, R0, 0x7f0080, PT ;  /* 0x007f00800000780c */ /* 0x000fe40003f06270 */
[----:B------:R-:W-:-:S04]  /*0100*/  LOP3.LUT R3, R3, 0xffffffe0, RZ, 0xc0, !PT ;  /* 0xffffffe003037812 */ /* 0x000fc800078ec0ff */
[----:B------:R-:W-:Y:S02]  /*0110*/  IADD3 R11, R0, -R3, RZ ;  /* 0x80000003000b7210 */ /* 0x000fe40007ffe0ff */
[----:B------:R-:W-:-:S03]  /*0120*/  CS2R R2, SRZ ;  /* 0x0000000000027805 */ /* 0x000fc6000001ff00 */
[----:B--2---:R-:W-:-:S05]  /*0130*/  IMAD.WIDE R8, R11, 0x4, R8 ;  /* 0x000000040b087825 */ /* 0x004fca00078e0208 */
[----:B------:R2:W3:Y:S01]  /*0140*/  @!P0 LDG.E.EL.64 R2, desc[UR4][R8.64] ;  /* 0x0000000408028981 */ /* 0x0004e2000c2e1b00 */
[----:B------:R-:W-:Y:S02]  /*0150*/  CS2R R4, SRZ ;  /* 0x0000000000047805 */ /* 0x000fe4000001ff00 */
[----:B------:R-:W-:Y:S01]  /*0160*/  CS2R R6, SRZ ;  /* 0x0000000000067805 */ /* 0x000fe2000001ff00 */
[----:B----4-:R-:W-:-:S04]  /*0170*/  IMAD.WIDE R12, R0, 0x4, R12 ;  /* 0x00000004000c7825 */ /* 0x010fc800078e020c */
[C---:B-----5:R-:W-:Y:S01]  /*0180*/  IMAD.WIDE R14, R11.reuse, 0x4, R14 ;  /* 0x000000040b0e7825 */ /* 0x060fe200078e020e */
[----:B------:R-:W4:Y:S01]  /*0190*/  @!P0 LDG.E.64 R4, desc[UR4][R12.64] ;  /* 0x000000040c048981 */ /* 0x000f22000c1e1b00 */
[----:B--2---:R-:W-:Y:S02]  /*01a0*/  CS2R R8, SRZ ;  /* 0x0000000000087805 */ /* 0x004fe4000001ff00 */
[C---:B0-----:R-:W-:Y:S01]  /*01b0*/  IMAD.WIDE R16, R11.reuse, 0x4, R16 ;  /* 0x000000040b107825 */ /* 0x041fe200078e0210 */
[----:B------:R0:W4:Y:S03]  /*01c0*/  @!P0 LDG.E.EL.64 R6, desc[UR4][R14.64] ;  /* 0x000000040e068981 */ /* 0x000126000c2e1b00 */
[----:B-1----:R-:W-:Y:S01]  /*01d0*/  IMAD.WIDE R18, R11, 0x4, R18 ;  /* 0x000000040b127825 */ /* 0x002fe200078e0212 */
[----:B------:R-:W-:-:S04]  /*01e0*/  CS2R R10, SRZ ;  /* 0x00000000000a7805 */ /* 0x000fc8000001ff00 */
[----:B------:R-:W2:Y:S04]  /*01f0*/  @!P0 LDG.E.EL.64 R8, desc[UR4][R18.64] ;  /* 0x0000000412088981 */ /* 0x000ea8000c2e1b00 */
[----:B------:R-:W2:Y:S01]  /*0200*/  @!P0 LDG.E.EL.64 R10, desc[UR4][R16.64] ;  /* 0x00000004100a8981 */ /* 0x000ea2000c2e1b00 */
[----:B0-----:R-:W-:Y:S01]  /*0210*/  HFMA2.MMA R14, -RZ, RZ, 1.625, 0 ;  /* 0x3e800000ff0e7435 */ /* 0x001fe200000001ff */
[----:B---3--:R-:W-:Y:S01]  /*0220*/  FADD R2, R2, 9.9999997473787516356e-06 ;  /* 0x3727c5ac02027421 */ /* 0x008fe20000000000 */
[----:B------:R-:W-:-:S03]  /*0230*/  FADD R3, R3, 9.9999997473787516356e-06 ;  /* 0x3727c5ac03037421 */ /* 0x000fc60000000000 */
[----:B------:R-:W0:Y:S08]  /*0240*/  MUFU.SQRT R12, R2 ;  /* 0x00000002000c7308 */ /* 0x000e300000002000 */
[----:B------:R1:W3:Y:S01]  /*0250*/  MUFU.SQRT R13, R3 ;  /* 0x00000003000d7308 */ /* 0x0002e20000002000 */
[C---:B0-----:R-:W-:Y:S02]  /*0260*/  FSETP.GT.AND P1, PT, R12.reuse, 8.50705917302346158658e+37, PT ;  /* 0x7e8000000c00780b */ /* 0x041fe40003f24000 */
[----:B------:R-:W-:Y:S01]  /*0270*/  FSETP.GEU.AND P3, PT, R12, 1.175494350822287508e-38, PT ;  /* 0x008000000c00780b */ /* 0x000fe20003f6e000 */
[----:B-1----:R-:W0:Y:S01]  /*0280*/  LDC.64 R2, c[0x0][0x238] ;  /* 0x00008e00ff027b82 */ /* 0x002e220000000a00 */
[----:B---3--:R-:W-:-:S02]  /*0290*/  FSETP.GT.AND P2, PT, R13, 8.50705917302346158658e+37, PT ;  /* 0x7e8000000d00780b */ /* 0x008fc40003f44000 */
[----:B------:R-:W-:-:S07]  /*02a0*/  FSETP.GEU.AND P4, PT, R13, 1.175494350822287508e-38, PT ;  /* 0x008000000d00780b */ /* 0x000fce0003f8e000 */
[----:B------:R-:W-:-:S04]  /*02b0*/  @P1 FMUL R12, R12, 0.25 ;  /* 0x3e8000000c0c1820 */ /* 0x000fc80000400000 */
[----:B------:R-:W-:Y:S01]  /*02c0*/  @!P3 FMUL R12, R12, 16777216 ;  /* 0x4b8000000c0cb820 */ /* 0x000fe20000400000 */
[----:B------:R-:W-:-:S04]  /*02d0*/  @P2 FMUL R13, R13, 0.25 ;  /* 0x3e8000000d0d2820 */ /* 0x000fc80000400000 */
[----:B------:R-:W-:Y:S01]  /*02e0*/  @!P4 FMUL R13, R13, 16777216 ;  /* 0x4b8000000d0dc820 */ /* 0x000fe20000400000 */
[----:B------:R-:W1:Y:S01]  /*02f0*/  MUFU.RCP R12, R12 ;  /* 0x0000000c000c7308 */ /* 0x000e620000001000 */
[----:B------:R-:W-:-:S07]  /*0300*/  FSEL R15, R14, 1, P1 ;  /* 0x3f8000000e0f7808 */ /* 0x000fce0000800000 */
[----:B------:R-:W3:Y:S01]  /*0310*/  MUFU.RCP R13, R13 ;  /* 0x0000000d000d7308 */ /* 0x000ee20000001000 */
[----:B------:R-:W-:Y:S01]  /*0320*/  FSEL R14, R14, 1, P2 ;  /* 0x3f8000000e0e7808 */ /* 0x000fe20001000000 */
[----:B------:R-:W-:-:S04]  /*0330*/  @!P3 FMUL R15, R15, 16777216 ;  /* 0x4b8000000f0fb820 */ /* 0x000fc80000400000 */
[----:B------:R-:W-:Y:S01]  /*0340*/  @!P4 FMUL R14, R14, 16777216 ;  /* 0x4b8000000e0ec820 */ /* 0x000fe20000400000 */
[----:B----4-:R-:W-:Y:S01]  /*0350*/  FADD R5, -R7, R5 ;  /* 0x0000000507057221 */ /* 0x010fe20000000100 */
[----:B------:R-:W-:Y:S01]  /*0360*/  FADD R4, -R6, R4 ;  /* 0x0000000406047221 */ /* 0x000fe20000000100 */
[----:B-1----:R-:W-:Y:S01]  /*0370*/  FMUL R15, R12, R15 ;  /* 0x0000000f0c0f7220 */ /* 0x002fe20000400000 */
[----:B---3--:R-:W-:-:S03]  /*0380*/  FMUL R14, R13, R14 ;  /* 0x0000000e0d0e7220 */ /* 0x008fc60000400000 */
[----:B------:R-:W-:Y:S01]  /*0390*/  FMUL R15, R4, R15 ;  /* 0x0000000f040f7220 */ /* 0x000fe20000400000 */
[----:B------:R-:W-:-:S03]  /*03a0*/  FMUL R14, R5, R14 ;  /* 0x0000000e050e7220 */ /* 0x000fc60000400000 */
[----:B--2---:R-:W-:Y:S01]  /*03b0*/  FFMA R8, R15, R10, R8 ;  /* 0x0000000a0f087223 */ /* 0x004fe20000000008 */
[----:B------:R-:W-:-:S04]  /*03c0*/  FFMA R9, R14, R11, R9 ;  /* 0x0000000b0e097223 */ /* 0x000fc80000000009 */
[----:B------:R-:W-:Y:S02]  /*03d0*/  FSETP.GEU.AND P1, PT, R8, RZ, PT ;  /* 0x000000ff0800720b */ /* 0x000fe40003f2e000 */
[C---:B------:R-:W-:Y:S01]  /*03e0*/  FSETP.GEU.AND P2, PT, R9.reuse, RZ, PT ;  /* 0x000000ff0900720b */ /* 0x040fe20003f4e000 */
[----:B0-----:R-:W-:Y:S01]  /*03f0*/  IMAD.WIDE R2, R0, 0x4, R2 ;  /* 0x0000000400027825 */ /* 0x001fe200078e0202 */
[----:B------:R-:W-:Y:S02]  /*0400*/  FSEL R8, R8, RZ, P1 ;  /* 0x000000ff08087208 */ /* 0x000fe40000800000 */
[----:B------:R-:W-:Y:S01]  /*0410*/  FSEL R9, R9, RZ, P2 ;  /* 0x000000ff09097208 */ /* 0x000fe20001000000 */
[----:B------:R-:W-:Y:S08]  /*0420*/  @P0 EXIT ;  /* 0x000000000000094d */ /* 0x000ff00003800000 */
[----:B------:R-:W-:Y:S01]  /*0430*/  STG.E.64 desc[UR4][R2.64], R8 ;  /* 0x0000000802007986 */ /* 0x000fe2000c101b04 */
[----:B------:R-:W-:Y:S05]  /*0440*/  EXIT ;  /* 0x000000000000794d */ /* 0x000fea0003800000 */
.L_x_0:
[----:B------:R-:W-:-:S00]  /*0450*/  BRA `(.L_x_0) ;  /* 0xfffffffc00fc7947 */ /* 0x000fc0000383ffff */
[----:B------:R-:W-:-:S00]  /*0460*/  NOP ;  /* 0x0000000000007918 */ /* 0x000fc00000000000 */
        /* <DEDUP_REMOVED lines=9> */
.L_x_1:


//--------------------- .nv.global.init           --------------------------
	.section	.nv.global.init,"aw",@progbits
.nv.global.init:
	.type		_$_str,@object
	.size		_$_str,(_$_str_$_2 - _$_str)
_$_str:
        /*0000*/ 	.byte	0x5f, 0x5f, 0x43, 0x55, 0x44, 0x41, 0x5f, 0x46, 0x54, 0x5a, 0x00
	.type		_$_str_$_2,@object
	.size		_$_str_$_2,(.L_1 - _$_str_$_2)
_$_str_$_2:
        /*000b*/ 	.byte	0x5f, 0x5f, 0x43, 0x55, 0x44, 0x41, 0x5f, 0x50, 0x52, 0x45, 0x43, 0x5f, 0x53, 0x51, 0x52, 0x54
        /*001b*/ 	.byte	0x00
.L_1:


//--------------------- .nv.constant0.triton_poi_fused__native_batch_norm_legit_no_training_relu_19 --------------------------
	.section	.nv.constant0.triton_poi_fused__native_batch_norm_legit_no_training_relu_19,"a",@progbits
	.sectionflags	@""
	.align	4
.nv.constant0.triton_poi_fused__native_batch_norm_legit_no_training_relu_19:
	.zero		580
